//
// Generated by NVIDIA NVVM Compiler
//
// Compiler Build ID: CL-36424714
// Cuda compilation tools, release 13.0, V13.0.88
// Based on NVVM 20.0.0
//

.version 9.0
.target sm_100
.address_size 64

	// .globl	_Z14hello_from_gpuv
.extern .func  (.param .b32 func_retval0) vprintf
(
	.param .b64 vprintf_param_0,
	.param .b64 vprintf_param_1
)
;
.global .align 1 .b8 $str[46] = {104, 101, 108, 108, 111, 32, 119, 111, 114, 100, 32, 102, 114, 111, 109, 32, 98, 108, 111, 99, 107, 100, 105, 109, 32, 37, 100, 32, 97, 110, 100, 32, 116, 104, 114, 101, 97, 100, 100, 105, 109, 32, 37, 100, 10};
.global .align 1 .b8 $str$1[40] = {104, 101, 108, 108, 111, 32, 119, 111, 114, 100, 32, 102, 114, 111, 109, 32, 98, 108, 111, 99, 107, 32, 37, 100, 32, 97, 110, 100, 32, 116, 104, 114, 101, 97, 100, 32, 37, 100, 10};

.visible .entry _Z14hello_from_gpuv()
{
	.local .align 8 .b8 	__local_depot0[8];
	.reg .b64 	%SP;
	.reg .b64 	%SPL;
	.reg .b32 	%r<9>;
	.reg .b64 	%rd<7>;

	mov.u64 	%SPL, __local_depot0;
	cvta.local.u64 	%SP, %SPL;
	add.u64 	%rd1, %SP, 0;
	add.u64 	%rd2, %SPL, 0;
	mov.u32 	%r1, %ctaid.x;
	mov.u32 	%r2, %tid.x;
	mov.u32 	%r3, %nctaid.x;
	mov.u32 	%r4, %ntid.x;
	st.local.v2.u32 	[%rd2], {%r3, %r4};
	mov.u64 	%rd3, $str;
	cvta.global.u64 	%rd4, %rd3;
	{ // callseq 0, 0
	.param .b64 param0;
	st.param.b64 	[param0], %rd4;
	.param .b64 param1;
	st.param.b64 	[param1], %rd1;
	.param .b32 retval0;
	call.uni (retval0), 
	vprintf, 
	(
	param0, 
	param1
	);
	ld.param.b32 	%r5, [retval0];
	} // callseq 0
	st.local.v2.u32 	[%rd2], {%r1, %r2};
	mov.u64 	%rd5, $str$1;
	cvta.global.u64 	%rd6, %rd5;
	{ // callseq 1, 0
	.param .b64 param0;
	st.param.b64 	[param0], %rd6;
	.param .b64 param1;
	st.param.b64 	[param1], %rd1;
	.param .b32 retval0;
	call.uni (retval0), 
	vprintf, 
	(
	param0, 
	param1
	);
	ld.param.b32 	%r7, [retval0];
	} // callseq 1
	ret;

}


// ===== COMPILED SASS (sm_100) =====

	.target	sm_100

	.elftype	@"ET_EXEC"


//--------------------- .note.nv.tkinfo           --------------------------
	.section	.note.nv.tkinfo,"",@"SHT_NOTE"
	.sectionflags	@"SHF_NOTE_NV_TKINFO"
	.tkinfo
        /*0018*/ 	.word	0x00000002
        /*0030*/ 	.string	""
        /*0030*/ 	.string	"ptxas"
        /*0030*/ 	.string	"Cuda compilation tools, release 13.0, V13.0.88"
        /*0030*/ 	.string	"Build cuda_13.0.r13.0/compiler.36424714_0"
        /*0030*/ 	.string	"-arch sm_100 -m 64 "



//--------------------- .note.nv.cuinfo           --------------------------
	.section	.note.nv.cuinfo,"",@"SHT_NOTE"
	.sectionflags	@"SHF_NOTE_NV_CUINFO"
        /*0018*/ 	.short	0x0002
        /*001a*/ 	.short	0x0064
        /*001c*/ 	.short	0x0082
	.zero		2


//--------------------- .nv.info                  --------------------------
	.section	.nv.info,"",@"SHT_CUDA_INFO"
	.align	4


	//----- nvinfo : EIATTR_REGCOUNT
	.align		4
        /*0000*/ 	.byte	0x04, 0x2f
        /*0002*/ 	.short	(.L_3 - .L_2)
	.align		4
.L_2:
        /*0004*/ 	.word	index@(_Z14hello_from_gpuv)
        /*0008*/ 	.word	0x00000018


	//----- nvinfo : EIATTR_FRAME_SIZE
	.align		4
.L_3:
        /*000c*/ 	.byte	0x04, 0x11
        /*000e*/ 	.short	(.L_5 - .L_4)
	.align		4
.L_4:
        /*0010*/ 	.word	index@(_Z14hello_from_gpuv)
        /*0014*/ 	.word	0x00000008


	//----- nvinfo : EIATTR_MIN_STACK_SIZE
	.align		4
.L_5:
        /*0018*/ 	.byte	0x04, 0x12
        /*001a*/ 	.short	(.L_7 - .L_6)
	.align		4
.L_6:
        /*001c*/ 	.word	index@(_Z14hello_from_gpuv)
        /*0020*/ 	.word	0x00000008
.L_7:


//--------------------- .nv.compat                --------------------------
	.section	.nv.compat,"",@"SHT_CUDA_COMPAT_INFO"
	.align	4
        /*0000*/ 	.byte	0x02, 0x09, 0x00, 0x00, 0x02, 0x02, 0x01, 0x00, 0x02, 0x05, 0x05, 0x00, 0x03, 0x07, 0x01, 0x01
        /*0010*/ 	.byte	0x02, 0x03, 0x00, 0x00, 0x02, 0x06, 0x01, 0x00, 0x04, 0x0b, 0x08, 0x00, 0x09, 0x00, 0x00, 0x00
        /*0020*/ 	.byte	0x00, 0x00, 0x00, 0x00


//--------------------- .nv.info._Z14hello_from_gpuv --------------------------
	.section	.nv.info._Z14hello_from_gpuv,"",@"SHT_CUDA_INFO"
	.sectionflags	@""
	.align	4


	//----- nvinfo : EIATTR_CUDA_API_VERSION
	.align		4
        /*0000*/ 	.byte	0x04, 0x37
        /*0002*/ 	.short	(.L_9 - .L_8)
.L_8:
        /*0004*/ 	.word	0x00000082


	//----- nvinfo : EIATTR_SPARSE_MMA_MASK
	.align		4
.L_9:
        /*0008*/ 	.byte	0x03, 0x50
        /*000a*/ 	.short	0x0000


	//----- nvinfo : EIATTR_MAXREG_COUNT
	.align		4
        /*000c*/ 	.byte	0x03, 0x1b
        /*000e*/ 	.short	0x00ff


	//----- nvinfo : EIATTR_EXTERNS
	.align		4
        /*0010*/ 	.byte	0x04, 0x0f
        /*0012*/ 	.short	(.L_11 - .L_10)


	//   ....[0]....
	.align		4
.L_10:
        /*0014*/ 	.word	index@(vprintf)


	//----- nvinfo : EIATTR_MERCURY_ISA_VERSION
	.align		4
.L_11:
        /*0018*/ 	.byte	0x03, 0x5f
        /*001a*/ 	.short	0x0101


	//----- nvinfo : EIATTR_VRC_CTA_INIT_COUNT
	.align		4
        /*001c*/ 	.byte	0x02, 0x4a
	.zero		1
	.zero		1


	//----- nvinfo : EIATTR_SYSCALL_OFFSETS
	.align		4
        /*0020*/ 	.byte	0x04, 0x46
        /*0022*/ 	.short	(.L_13 - .L_12)


	//   ....[0]....
.L_12:
        /*0024*/ 	.word	0x00000130


	//   ....[1]....
        /*0028*/ 	.word	0x000001c0


	//----- nvinfo : EIATTR_EXIT_INSTR_OFFSETS
	.align		4
.L_13:
        /*002c*/ 	.byte	0x04, 0x1c
        /*002e*/ 	.short	(.L_15 - .L_14)


	//   ....[0]....
.L_14:
        /*0030*/ 	.word	0x000001d0


	//----- nvinfo : EIATTR_SW_WAR
	.align		4
.L_15:
        /*0034*/ 	.byte	0x04, 0x36
        /*0036*/ 	.short	(.L_17 - .L_16)
.L_16:
        /*0038*/ 	.word	0x00000008
.L_17:


//--------------------- .nv.callgraph             --------------------------
	.section	.nv.callgraph,"",@"SHT_CUDA_CALLGRAPH"
	.align	4
	.sectionentsize	8
	.align		4
        /*0000*/ 	.word	0x00000000
	.align		4
        /*0004*/ 	.word	0xffffffff
	.align		4
        /*0008*/ 	.word	index@(_Z14hello_from_gpuv)
	.align		4
        /*000c*/ 	.word	index@(vprintf)
	.align		4
        /*0010*/ 	.word	0x00000000
	.align		4
        /*0014*/ 	.word	0xfffffffe
	.align		4
        /*0018*/ 	.word	0x00000000
	.align		4
        /*001c*/ 	.word	0xfffffffd
	.align		4
        /*0020*/ 	.word	0x00000000
	.align		4
        /*0024*/ 	.word	0xfffffffc


//--------------------- .nv.constant4             --------------------------
	.section	.nv.constant4,"a",@progbits
	.align	8
	.align		8
.nv.constant4:
        /*0000*/ 	.dword	vprintf
	.align		8
        /*0008*/ 	.dword	$str
	.align		8
        /*0010*/ 	.dword	$str$1


//--------------------- .text._Z14hello_from_gpuv --------------------------
	.section	.text._Z14hello_from_gpuv,"ax",@progbits
	.align	128
        .global         _Z14hello_from_gpuv
        .type           _Z14hello_from_gpuv,@function
        .size           _Z14hello_from_gpuv,(.L_x_3 - _Z14hello_from_gpuv)
        .other          _Z14hello_from_gpuv,@"STO_CUDA_ENTRY STV_DEFAULT"
_Z14hello_from_gpuv:
.text._Z14hello_from_gpuv:
[----:B------:R-:W0:Y:S01]  /*0000*/  LDC R1, c[0x0][0x37c] ;  /* 0x0000df00ff017b82 */ /* 0x000e220000000800 */
[----:B------:R-:W1:Y:S07]  /*0010*/  LDCU UR5, c[0x0][0x2fc] ;  /* 0x00005f80ff0577ac */ /* 0x000e6e0008000800 */
[----:B------:R-:W2:Y:S01]  /*0020*/  LDC R10, c[0x0][0x370] ;  /* 0x0000dc00ff0a7b82 */ /* 0x000ea20000000800 */
[----:B0-----:R-:W-:Y:S01]  /*0030*/  VIADD R1, R1, 0xfffffff8 ;  /* 0xfffffff801017836 */ /* 0x001fe20000000000 */
[----:B------:R-:W-:Y:S01]  /*0040*/  MOV R2, 0x0 ;  /* 0x0000000000027802 */ /* 0x000fe20000000f00 */
[----:B------:R-:W0:Y:S01]  /*0050*/  LDCU UR4, c[0x0][0x2f8] ;  /* 0x00005f00ff0477ac */ /* 0x000e220008000800 */
[----:B------:R-:W3:Y:S01]  /*0060*/  S2R R16, SR_CTAID.X ;  /* 0x0000000000107919 */ /* 0x000ee20000002500 */
[----:B------:R-:W4:Y:S03]  /*0070*/  LDCU.64 UR6, c[0x4][0x8] ;  /* 0x01000100ff0677ac */ /* 0x000f260008000a00 */
[----:B------:R-:W2:Y:S01]  /*0080*/  LDC R11, c[0x0][0x360] ;  /* 0x0000d800ff0b7b82 */ /* 0x000ea20000000800 */
[----:B------:R-:W5:Y:S07]  /*0090*/  S2R R17, SR_TID.X ;  /* 0x0000000000117919 */ /* 0x000f6e0000002100 */
[----:B------:R1:W3:Y:S01]  /*00a0*/  LDC.64 R8, c[0x4][R2] ;  /* 0x0100000002087b82 */ /* 0x0002e20000000a00 */
[----:B0-----:R-:W-:-:S02]  /*00b0*/  IADD3 R18, P0, PT, R1, UR4, RZ ;  /* 0x0000000401127c10 */ /* 0x001fc4000ff1e0ff */
[----:B----4-:R-:W-:-:S03]  /*00c0*/  MOV R4, UR6 ;  /* 0x0000000600047c02 */ /* 0x010fc60008000f00 */
[----:B-1----:R-:W-:Y:S02]  /*00d0*/  IMAD.X R19, RZ, RZ, UR5, P0 ;  /* 0x00000005ff137e24 */ /* 0x002fe400080e06ff */
[----:B------:R-:W-:Y:S02]  /*00e0*/  IMAD.U32 R5, RZ, RZ, UR7 ;  /* 0x00000007ff057e24 */ /* 0x000fe4000f8e00ff */
[----:B------:R-:W-:Y:S01]  /*00f0*/  IMAD.MOV.U32 R6, RZ, RZ, R18 ;  /* 0x000000ffff067224 */ /* 0x000fe200078e0012 */
[----:B------:R-:W-:Y:S01]  /*0100*/  MOV R7, R19 ;  /* 0x0000001300077202 */ /* 0x000fe20000000f00 */
[----:B--2--5:R0:W-:Y:S06]  /*0110*/  STL.64 [R1], R10 ;  /* 0x0000000a01007387 */ /* 0x0241ec0000100a00 */
[----:B------:R-:W-:-:S07]  /*0120*/  LEPC R20, `(.L_x_0) ;  /* 0x000000001014794e */ /* 0x000fce0000000000 */
[----:B0--3--:R-:W-:Y:S05]  /*0130*/  CALL.ABS.NOINC R8 ;  /* 0x0000000008007343 */ /* 0x009fea0003c00000 */
.L_x_0:
[----:B------:R0:W-:Y:S01]  /*0140*/  STL.64 [R1], R16 ;  /* 0x0000001001007387 */ /* 0x0001e20000100a00 */
[----:B------:R-:W1:Y:S01]  /*0150*/  LDC.64 R2, c[0x4][R2] ;  /* 0x0100000002027b82 */ /* 0x000e620000000a00 */
[----:B------:R-:W2:Y:S01]  /*0160*/  LDCU.64 UR4, c[0x4][0x10] ;  /* 0x01000200ff0477ac */ /* 0x000ea20008000a00 */
[----:B------:R-:W-:Y:S01]  /*0170*/  IMAD.MOV.U32 R6, RZ, RZ, R18 ;  /* 0x000000ffff067224 */ /* 0x000fe200078e0012 */
[----:B------:R-:W-:Y:S01]  /*0180*/  MOV R7, R19 ;  /* 0x0000001300077202 */ /* 0x000fe20000000f00 */
[----:B--2---:R-:W-:Y:S01]  /*0190*/  IMAD.U32 R4, RZ, RZ, UR4 ;  /* 0x00000004ff047e24 */ /* 0x004fe2000f8e00ff */
[----:B0-----:R-:W-:-:S07]  /*01a0*/  MOV R5, UR5 ;  /* 0x0000000500057c02 */ /* 0x001fce0008000f00 */
[----:B------:R-:W-:-:S07]  /*01b0*/  LEPC R20, `(.L_x_1) ;  /* 0x000000001014794e */ /* 0x000fce0000000000 */
[----:B-1----:R-:W-:Y:S05]  /*01c0*/  CALL.ABS.NOINC R2 ;  /* 0x0000000002007343 */ /* 0x002fea0003c00000 */
.L_x_1:
[----:B------:R-:W-:Y:S05]  /*01d0*/  EXIT ;  /* 0x000000000000794d */ /* 0x000fea0003800000 */
.L_x_2:
[----:B------:R-:W-:-:S00]  /*01e0*/  BRA `(.L_x_2) ;  /* 0xfffffffc00fc7947 */ /* 0x000fc0000383ffff */
[----:B------:R-:W-:-:S00]  /*01f0*/  NOP ;  /* 0x0000000000007918 */ /* 0x000fc00000000000 */
        /* <DEDUP_REMOVED lines=8> */
.L_x_3:


//--------------------- .nv.global.init           --------------------------
	.section	.nv.global.init,"aw",@progbits
.nv.global.init:
	.type		$str$1,@object
	.size		$str$1,($str - $str$1)
$str$1:
        /*0000*/ 	.byte	0x68, 0x65, 0x6c, 0x6c, 0x6f, 0x20, 0x77, 0x6f, 0x72, 0x64, 0x20, 0x66, 0x72, 0x6f, 0x6d, 0x20
        /*0010*/ 	.byte	0x62, 0x6c, 0x6f, 0x63, 0x6b, 0x20, 0x25, 0x64, 0x20, 0x61, 0x6e, 0x64, 0x20, 0x74, 0x68, 0x72
        /*0020*/ 	.byte	0x65, 0x61, 0x64, 0x20, 0x25, 0x64, 0x0a, 0x00
	.type		$str,@object
	.size		$str,(.L_0 - $str)
$str:
        /*0028*/ 	.byte	0x68, 0x65, 0x6c, 0x6c, 0x6f, 0x20, 0x77, 0x6f, 0x72, 0x64, 0x20, 0x66, 0x72, 0x6f, 0x6d, 0x20
        /*0038*/ 	.byte	0x62, 0x6c, 0x6f, 0x63, 0x6b, 0x64, 0x69, 0x6d, 0x20, 0x25, 0x64, 0x20, 0x61, 0x6e, 0x64, 0x20
        /*0048*/ 	.byte	0x74, 0x68, 0x72, 0x65, 0x61, 0x64, 0x64, 0x69, 0x6d, 0x20, 0x25, 0x64, 0x0a, 0x00
.L_0:


//--------------------- .nv.shared.reserved.0     --------------------------
	.section	.nv.shared.reserved.0,"aw",@nobits
	.weak		__nv_reservedSMEM_offset_0_alias
	.size		__nv_reservedSMEM_offset_0_alias, 0, 64
	.other		__nv_reservedSMEM_offset_0_alias,@"STO_CUDA_RESERVED_SHARED STV_DEFAULT"
__nv_reservedSMEM_offset_0_alias:
	.zero		0
	.zero		64


//--------------------- .nv.constant0._Z14hello_from_gpuv --------------------------
	.section	.nv.constant0._Z14hello_from_gpuv,"a",@progbits
	.sectionflags	@""
	.align	4
.nv.constant0._Z14hello_from_gpuv:
	.zero		896


//--------------------- SYMBOLS --------------------------

	.type		.nv.reservedSmem.offset0,@object
	.size		.nv.reservedSmem.offset0,0x4
	.type		vprintf,@function
